//
// Generated by NVIDIA NVVM Compiler
//
// Compiler Build ID: CL-36424714
// Cuda compilation tools, release 13.0, V13.0.88
// Based on NVVM 20.0.0
//

.version 9.0
.target sm_100
.address_size 64

	// .globl	_Z2k3PfS_S_ii

.visible .entry _Z2k3PfS_S_ii(
	.param .u64 .ptr .align 1 _Z2k3PfS_S_ii_param_0,
	.param .u64 .ptr .align 1 _Z2k3PfS_S_ii_param_1,
	.param .u64 .ptr .align 1 _Z2k3PfS_S_ii_param_2,
	.param .u32 _Z2k3PfS_S_ii_param_3,
	.param .u32 _Z2k3PfS_S_ii_param_4
)
{
	.reg .pred 	%p<12>;
	.reg .b32 	%r<38>;
	.reg .b32 	%f<88>;
	.reg .b64 	%rd<101>;

	ld.param.u64 	%rd4, [_Z2k3PfS_S_ii_param_0];
	ld.param.u64 	%rd5, [_Z2k3PfS_S_ii_param_1];
	ld.param.u64 	%rd6, [_Z2k3PfS_S_ii_param_2];
	ld.param.u32 	%r23, [_Z2k3PfS_S_ii_param_3];
	ld.param.u32 	%r24, [_Z2k3PfS_S_ii_param_4];
	cvta.to.global.u64 	%rd1, %rd4;
	cvta.to.global.u64 	%rd2, %rd6;
	cvta.to.global.u64 	%rd3, %rd5;
	mov.u32 	%r25, %ctaid.x;
	mov.u32 	%r26, %ntid.x;
	mov.u32 	%r27, %tid.x;
	mad.lo.s32 	%r1, %r25, %r26, %r27;
	setp.ge.s32 	%p1, %r1, %r24;
	setp.lt.s32 	%p2, %r23, 1;
	or.pred  	%p3, %p1, %p2;
	@%p3 bra 	$L__BB0_13;
	and.b32  	%r2, %r23, 15;
	setp.lt.u32 	%p4, %r23, 16;
	mov.b32 	%r34, 0;
	@%p4 bra 	$L__BB0_4;
	and.b32  	%r34, %r23, 2147483632;
	neg.s32 	%r32, %r34;
	shl.b32 	%r5, %r24, 4;
	mul.wide.s32 	%rd11, %r24, 4;
	mov.u32 	%r31, %r1;
$L__BB0_3:
	.pragma "nounroll";
	mul.wide.s32 	%rd7, %r31, 4;
	add.s64 	%rd8, %rd3, %rd7;
	ld.global.f32 	%f1, [%rd8];
	add.s64 	%rd9, %rd2, %rd7;
	ld.global.f32 	%f2, [%rd9];
	add.f32 	%f3, %f1, %f2;
	add.s64 	%rd10, %rd1, %rd7;
	st.global.f32 	[%rd10], %f3;
	add.s64 	%rd12, %rd8, %rd11;
	ld.global.f32 	%f4, [%rd12];
	add.s64 	%rd13, %rd9, %rd11;
	ld.global.f32 	%f5, [%rd13];
	add.f32 	%f6, %f4, %f5;
	add.s64 	%rd14, %rd10, %rd11;
	st.global.f32 	[%rd14], %f6;
	add.s64 	%rd15, %rd12, %rd11;
	ld.global.f32 	%f7, [%rd15];
	add.s64 	%rd16, %rd13, %rd11;
	ld.global.f32 	%f8, [%rd16];
	add.f32 	%f9, %f7, %f8;
	add.s64 	%rd17, %rd14, %rd11;
	st.global.f32 	[%rd17], %f9;
	add.s64 	%rd18, %rd15, %rd11;
	ld.global.f32 	%f10, [%rd18];
	add.s64 	%rd19, %rd16, %rd11;
	ld.global.f32 	%f11, [%rd19];
	add.f32 	%f12, %f10, %f11;
	add.s64 	%rd20, %rd17, %rd11;
	st.global.f32 	[%rd20], %f12;
	add.s64 	%rd21, %rd18, %rd11;
	ld.global.f32 	%f13, [%rd21];
	add.s64 	%rd22, %rd19, %rd11;
	ld.global.f32 	%f14, [%rd22];
	add.f32 	%f15, %f13, %f14;
	add.s64 	%rd23, %rd20, %rd11;
	st.global.f32 	[%rd23], %f15;
	add.s64 	%rd24, %rd21, %rd11;
	ld.global.f32 	%f16, [%rd24];
	add.s64 	%rd25, %rd22, %rd11;
	ld.global.f32 	%f17, [%rd25];
	add.f32 	%f18, %f16, %f17;
	add.s64 	%rd26, %rd23, %rd11;
	st.global.f32 	[%rd26], %f18;
	add.s64 	%rd27, %rd24, %rd11;
	ld.global.f32 	%f19, [%rd27];
	add.s64 	%rd28, %rd25, %rd11;
	ld.global.f32 	%f20, [%rd28];
	add.f32 	%f21, %f19, %f20;
	add.s64 	%rd29, %rd26, %rd11;
	st.global.f32 	[%rd29], %f21;
	add.s64 	%rd30, %rd27, %rd11;
	ld.global.f32 	%f22, [%rd30];
	add.s64 	%rd31, %rd28, %rd11;
	ld.global.f32 	%f23, [%rd31];
	add.f32 	%f24, %f22, %f23;
	add.s64 	%rd32, %rd29, %rd11;
	st.global.f32 	[%rd32], %f24;
	add.s64 	%rd33, %rd30, %rd11;
	ld.global.f32 	%f25, [%rd33];
	add.s64 	%rd34, %rd31, %rd11;
	ld.global.f32 	%f26, [%rd34];
	add.f32 	%f27, %f25, %f26;
	add.s64 	%rd35, %rd32, %rd11;
	st.global.f32 	[%rd35], %f27;
	add.s64 	%rd36, %rd33, %rd11;
	ld.global.f32 	%f28, [%rd36];
	add.s64 	%rd37, %rd34, %rd11;
	ld.global.f32 	%f29, [%rd37];
	add.f32 	%f30, %f28, %f29;
	add.s64 	%rd38, %rd35, %rd11;
	st.global.f32 	[%rd38], %f30;
	add.s64 	%rd39, %rd36, %rd11;
	ld.global.f32 	%f31, [%rd39];
	add.s64 	%rd40, %rd37, %rd11;
	ld.global.f32 	%f32, [%rd40];
	add.f32 	%f33, %f31, %f32;
	add.s64 	%rd41, %rd38, %rd11;
	st.global.f32 	[%rd41], %f33;
	add.s64 	%rd42, %rd39, %rd11;
	ld.global.f32 	%f34, [%rd42];
	add.s64 	%rd43, %rd40, %rd11;
	ld.global.f32 	%f35, [%rd43];
	add.f32 	%f36, %f34, %f35;
	add.s64 	%rd44, %rd41, %rd11;
	st.global.f32 	[%rd44], %f36;
	add.s64 	%rd45, %rd42, %rd11;
	ld.global.f32 	%f37, [%rd45];
	add.s64 	%rd46, %rd43, %rd11;
	ld.global.f32 	%f38, [%rd46];
	add.f32 	%f39, %f37, %f38;
	add.s64 	%rd47, %rd44, %rd11;
	st.global.f32 	[%rd47], %f39;
	add.s64 	%rd48, %rd45, %rd11;
	ld.global.f32 	%f40, [%rd48];
	add.s64 	%rd49, %rd46, %rd11;
	ld.global.f32 	%f41, [%rd49];
	add.f32 	%f42, %f40, %f41;
	add.s64 	%rd50, %rd47, %rd11;
	st.global.f32 	[%rd50], %f42;
	add.s64 	%rd51, %rd48, %rd11;
	ld.global.f32 	%f43, [%rd51];
	add.s64 	%rd52, %rd49, %rd11;
	ld.global.f32 	%f44, [%rd52];
	add.f32 	%f45, %f43, %f44;
	add.s64 	%rd53, %rd50, %rd11;
	st.global.f32 	[%rd53], %f45;
	add.s64 	%rd54, %rd51, %rd11;
	ld.global.f32 	%f46, [%rd54];
	add.s64 	%rd55, %rd52, %rd11;
	ld.global.f32 	%f47, [%rd55];
	add.f32 	%f48, %f46, %f47;
	add.s64 	%rd56, %rd53, %rd11;
	st.global.f32 	[%rd56], %f48;
	add.s32 	%r32, %r32, 16;
	add.s32 	%r31, %r31, %r5;
	setp.ne.s32 	%p5, %r32, 0;
	@%p5 bra 	$L__BB0_3;
$L__BB0_4:
	setp.eq.s32 	%p6, %r2, 0;
	@%p6 bra 	$L__BB0_13;
	and.b32  	%r11, %r23, 7;
	setp.lt.u32 	%p7, %r2, 8;
	@%p7 bra 	$L__BB0_7;
	mad.lo.s32 	%r29, %r34, %r24, %r1;
	mul.wide.s32 	%rd57, %r29, 4;
	add.s64 	%rd58, %rd3, %rd57;
	ld.global.f32 	%f49, [%rd58];
	add.s64 	%rd59, %rd2, %rd57;
	ld.global.f32 	%f50, [%rd59];
	add.f32 	%f51, %f49, %f50;
	add.s64 	%rd60, %rd1, %rd57;
	st.global.f32 	[%rd60], %f51;
	mul.wide.s32 	%rd61, %r24, 4;
	add.s64 	%rd62, %rd58, %rd61;
	ld.global.f32 	%f52, [%rd62];
	add.s64 	%rd63, %rd59, %rd61;
	ld.global.f32 	%f53, [%rd63];
	add.f32 	%f54, %f52, %f53;
	add.s64 	%rd64, %rd60, %rd61;
	st.global.f32 	[%rd64], %f54;
	add.s64 	%rd65, %rd62, %rd61;
	ld.global.f32 	%f55, [%rd65];
	add.s64 	%rd66, %rd63, %rd61;
	ld.global.f32 	%f56, [%rd66];
	add.f32 	%f57, %f55, %f56;
	add.s64 	%rd67, %rd64, %rd61;
	st.global.f32 	[%rd67], %f57;
	add.s64 	%rd68, %rd65, %rd61;
	ld.global.f32 	%f58, [%rd68];
	add.s64 	%rd69, %rd66, %rd61;
	ld.global.f32 	%f59, [%rd69];
	add.f32 	%f60, %f58, %f59;
	add.s64 	%rd70, %rd67, %rd61;
	st.global.f32 	[%rd70], %f60;
	add.s64 	%rd71, %rd68, %rd61;
	ld.global.f32 	%f61, [%rd71];
	add.s64 	%rd72, %rd69, %rd61;
	ld.global.f32 	%f62, [%rd72];
	add.f32 	%f63, %f61, %f62;
	add.s64 	%rd73, %rd70, %rd61;
	st.global.f32 	[%rd73], %f63;
	add.s64 	%rd74, %rd71, %rd61;
	ld.global.f32 	%f64, [%rd74];
	add.s64 	%rd75, %rd72, %rd61;
	ld.global.f32 	%f65, [%rd75];
	add.f32 	%f66, %f64, %f65;
	add.s64 	%rd76, %rd73, %rd61;
	st.global.f32 	[%rd76], %f66;
	add.s64 	%rd77, %rd74, %rd61;
	ld.global.f32 	%f67, [%rd77];
	add.s64 	%rd78, %rd75, %rd61;
	ld.global.f32 	%f68, [%rd78];
	add.f32 	%f69, %f67, %f68;
	add.s64 	%rd79, %rd76, %rd61;
	st.global.f32 	[%rd79], %f69;
	add.s64 	%rd80, %rd77, %rd61;
	ld.global.f32 	%f70, [%rd80];
	add.s64 	%rd81, %rd78, %rd61;
	ld.global.f32 	%f71, [%rd81];
	add.f32 	%f72, %f70, %f71;
	add.s64 	%rd82, %rd79, %rd61;
	st.global.f32 	[%rd82], %f72;
	add.s32 	%r34, %r34, 8;
$L__BB0_7:
	setp.eq.s32 	%p8, %r11, 0;
	@%p8 bra 	$L__BB0_13;
	and.b32  	%r14, %r23, 3;
	setp.lt.u32 	%p9, %r11, 4;
	@%p9 bra 	$L__BB0_10;
	mad.lo.s32 	%r30, %r34, %r24, %r1;
	mul.wide.s32 	%rd83, %r30, 4;
	add.s64 	%rd84, %rd3, %rd83;
	ld.global.f32 	%f73, [%rd84];
	add.s64 	%rd85, %rd2, %rd83;
	ld.global.f32 	%f74, [%rd85];
	add.f32 	%f75, %f73, %f74;
	add.s64 	%rd86, %rd1, %rd83;
	st.global.f32 	[%rd86], %f75;
	mul.wide.s32 	%rd87, %r24, 4;
	add.s64 	%rd88, %rd84, %rd87;
	ld.global.f32 	%f76, [%rd88];
	add.s64 	%rd89, %rd85, %rd87;
	ld.global.f32 	%f77, [%rd89];
	add.f32 	%f78, %f76, %f77;
	add.s64 	%rd90, %rd86, %rd87;
	st.global.f32 	[%rd90], %f78;
	add.s64 	%rd91, %rd88, %rd87;
	ld.global.f32 	%f79, [%rd91];
	add.s64 	%rd92, %rd89, %rd87;
	ld.global.f32 	%f80, [%rd92];
	add.f32 	%f81, %f79, %f80;
	add.s64 	%rd93, %rd90, %rd87;
	st.global.f32 	[%rd93], %f81;
	add.s64 	%rd94, %rd91, %rd87;
	ld.global.f32 	%f82, [%rd94];
	add.s64 	%rd95, %rd92, %rd87;
	ld.global.f32 	%f83, [%rd95];
	add.f32 	%f84, %f82, %f83;
	add.s64 	%rd96, %rd93, %rd87;
	st.global.f32 	[%rd96], %f84;
	add.s32 	%r34, %r34, 4;
$L__BB0_10:
	setp.eq.s32 	%p10, %r14, 0;
	@%p10 bra 	$L__BB0_13;
	mad.lo.s32 	%r37, %r34, %r24, %r1;
	neg.s32 	%r36, %r14;
$L__BB0_12:
	.pragma "nounroll";
	mul.wide.s32 	%rd97, %r37, 4;
	add.s64 	%rd98, %rd3, %rd97;
	ld.global.f32 	%f85, [%rd98];
	add.s64 	%rd99, %rd2, %rd97;
	ld.global.f32 	%f86, [%rd99];
	add.f32 	%f87, %f85, %f86;
	add.s64 	%rd100, %rd1, %rd97;
	st.global.f32 	[%rd100], %f87;
	add.s32 	%r37, %r37, %r24;
	add.s32 	%r36, %r36, 1;
	setp.ne.s32 	%p11, %r36, 0;
	@%p11 bra 	$L__BB0_12;
$L__BB0_13:
	ret;

}


// ===== COMPILED SASS (sm_100) =====

	.target	sm_100

	.elftype	@"ET_EXEC"


//--------------------- .note.nv.tkinfo           --------------------------
	.section	.note.nv.tkinfo,"",@"SHT_NOTE"
	.sectionflags	@"SHF_NOTE_NV_TKINFO"
	.tkinfo
        /*0018*/ 	.word	0x00000002
        /*0030*/ 	.string	""
        /*0030*/ 	.string	"ptxas"
        /*0030*/ 	.string	"Cuda compilation tools, release 13.0, V13.0.88"
        /*0030*/ 	.string	"Build cuda_13.0.r13.0/compiler.36424714_0"
        /*0030*/ 	.string	"-arch sm_100 -m 64 "



//--------------------- .note.nv.cuinfo           --------------------------
	.section	.note.nv.cuinfo,"",@"SHT_NOTE"
	.sectionflags	@"SHF_NOTE_NV_CUINFO"
        /*0018*/ 	.short	0x0002
        /*001a*/ 	.short	0x0064
        /*001c*/ 	.short	0x0082
	.zero		2


//--------------------- .nv.info                  --------------------------
	.section	.nv.info,"",@"SHT_CUDA_INFO"
	.align	4


	//----- nvinfo : EIATTR_REGCOUNT
	.align		4
        /*0000*/ 	.byte	0x04, 0x2f
        /*0002*/ 	.short	(.L_1 - .L_0)
	.align		4
.L_0:
        /*0004*/ 	.word	index@(_Z2k3PfS_S_ii)
        /*0008*/ 	.word	0x0000001e


	//----- nvinfo : EIATTR_FRAME_SIZE
	.align		4
.L_1:
        /*000c*/ 	.byte	0x04, 0x11
        /*000e*/ 	.short	(.L_3 - .L_2)
	.align		4
.L_2:
        /*0010*/ 	.word	index@(_Z2k3PfS_S_ii)
        /*0014*/ 	.word	0x00000000


	//----- nvinfo : EIATTR_MIN_STACK_SIZE
	.align		4
.L_3:
        /*0018*/ 	.byte	0x04, 0x12
        /*001a*/ 	.short	(.L_5 - .L_4)
	.align		4
.L_4:
        /*001c*/ 	.word	index@(_Z2k3PfS_S_ii)
        /*0020*/ 	.word	0x00000000
.L_5:


//--------------------- .nv.compat                --------------------------
	.section	.nv.compat,"",@"SHT_CUDA_COMPAT_INFO"
	.align	4
        /*0000*/ 	.byte	0x02, 0x09, 0x00, 0x00, 0x02, 0x02, 0x01, 0x00, 0x02, 0x05, 0x05, 0x00, 0x03, 0x07, 0x01, 0x01
        /*0010*/ 	.byte	0x02, 0x03, 0x00, 0x00, 0x02, 0x06, 0x01, 0x00, 0x04, 0x0b, 0x08, 0x00, 0x09, 0x00, 0x00, 0x00
        /*0020*/ 	.byte	0x00, 0x00, 0x00, 0x00


//--------------------- .nv.info._Z2k3PfS_S_ii    --------------------------
	.section	.nv.info._Z2k3PfS_S_ii,"",@"SHT_CUDA_INFO"
	.sectionflags	@""
	.align	4


	//----- nvinfo : EIATTR_CUDA_API_VERSION
	.align		4
        /*0000*/ 	.byte	0x04, 0x37
        /*0002*/ 	.short	(.L_7 - .L_6)
.L_6:
        /*0004*/ 	.word	0x00000082


	//----- nvinfo : EIATTR_KPARAM_INFO
	.align		4
.L_7:
        /*0008*/ 	.byte	0x04, 0x17
        /*000a*/ 	.short	(.L_9 - .L_8)
.L_8:
        /*000c*/ 	.word	0x00000000
        /*0010*/ 	.short	0x0004
        /*0012*/ 	.short	0x001c
        /*0014*/ 	.byte	0x00, 0xf0, 0x11, 0x00


	//----- nvinfo : EIATTR_KPARAM_INFO
	.align		4
.L_9:
        /*0018*/ 	.byte	0x04, 0x17
        /*001a*/ 	.short	(.L_11 - .L_10)
.L_10:
        /*001c*/ 	.word	0x00000000
        /*0020*/ 	.short	0x0003
        /*0022*/ 	.short	0x0018
        /*0024*/ 	.byte	0x00, 0xf0, 0x11, 0x00


	//----- nvinfo : EIATTR_KPARAM_INFO
	.align		4
.L_11:
        /*0028*/ 	.byte	0x04, 0x17
        /*002a*/ 	.short	(.L_13 - .L_12)
.L_12:
        /*002c*/ 	.word	0x00000000
        /*0030*/ 	.short	0x0002
        /*0032*/ 	.short	0x0010
        /*0034*/ 	.byte	0x00, 0xf5, 0x21, 0x00


	//----- nvinfo : EIATTR_KPARAM_INFO
	.align		4
.L_13:
        /*0038*/ 	.byte	0x04, 0x17
        /*003a*/ 	.short	(.L_15 - .L_14)
.L_14:
        /*003c*/ 	.word	0x00000000
        /*0040*/ 	.short	0x0001
        /*0042*/ 	.short	0x0008
        /*0044*/ 	.byte	0x00, 0xf5, 0x21, 0x00


	//----- nvinfo : EIATTR_KPARAM_INFO
	.align		4
.L_15:
        /*0048*/ 	.byte	0x04, 0x17
        /*004a*/ 	.short	(.L_17 - .L_16)
.L_16:
        /*004c*/ 	.word	0x00000000
        /*0050*/ 	.short	0x0000
        /*0052*/ 	.short	0x0000
        /*0054*/ 	.byte	0x00, 0xf5, 0x21, 0x00


	//----- nvinfo : EIATTR_SPARSE_MMA_MASK
	.align		4
.L_17:
        /*0058*/ 	.byte	0x03, 0x50
        /*005a*/ 	.short	0x0000


	//----- nvinfo : EIATTR_MAXREG_COUNT
	.align		4
        /*005c*/ 	.byte	0x03, 0x1b
        /*005e*/ 	.short	0x00ff


	//----- nvinfo : EIATTR_MERCURY_ISA_VERSION
	.align		4
        /*0060*/ 	.byte	0x03, 0x5f
        /*0062*/ 	.short	0x0101


	//----- nvinfo : EIATTR_VRC_CTA_INIT_COUNT
	.align		4
        /*0064*/ 	.byte	0x02, 0x4a
	.zero		1
	.zero		1


	//----- nvinfo : EIATTR_EXIT_INSTR_OFFSETS
	.align		4
        /*0068*/ 	.byte	0x04, 0x1c
        /*006a*/ 	.short	(.L_19 - .L_18)


	//   ....[0]....
.L_18:
        /*006c*/ 	.word	0x00000080


	//   ....[1]....
        /*0070*/ 	.word	0x00000890


	//   ....[2]....
        /*0074*/ 	.word	0x00000cb0


	//   ....[3]....
        /*0078*/ 	.word	0x00000f10


	//   ....[4]....
        /*007c*/ 	.word	0x00001020


	//----- nvinfo : EIATTR_CBANK_PARAM_SIZE
	.align		4
.L_19:
        /*0080*/ 	.byte	0x03, 0x19
        /*0082*/ 	.short	0x0020


	//----- nvinfo : EIATTR_PARAM_CBANK
	.align		4
        /*0084*/ 	.byte	0x04, 0x0a
        /*0086*/ 	.short	(.L_21 - .L_20)
	.align		4
.L_20:
        /*0088*/ 	.word	index@(.nv.constant0._Z2k3PfS_S_ii)
        /*008c*/ 	.short	0x0380
        /*008e*/ 	.short	0x0020


	//----- nvinfo : EIATTR_SW_WAR
	.align		4
.L_21:
        /*0090*/ 	.byte	0x04, 0x36
        /*0092*/ 	.short	(.L_23 - .L_22)
.L_22:
        /*0094*/ 	.word	0x00000008
.L_23:


//--------------------- .nv.callgraph             --------------------------
	.section	.nv.callgraph,"",@"SHT_CUDA_CALLGRAPH"
	.align	4
	.sectionentsize	8
	.align		4
        /*0000*/ 	.word	0x00000000
	.align		4
        /*0004*/ 	.word	0xffffffff
	.align		4
        /*0008*/ 	.word	0x00000000
	.align		4
        /*000c*/ 	.word	0xfffffffe
	.align		4
        /*0010*/ 	.word	0x00000000
	.align		4
        /*0014*/ 	.word	0xfffffffd
	.align		4
        /*0018*/ 	.word	0x00000000
	.align		4
        /*001c*/ 	.word	0xfffffffc


//--------------------- .text._Z2k3PfS_S_ii       --------------------------
	.section	.text._Z2k3PfS_S_ii,"ax",@progbits
	.align	128
        .global         _Z2k3PfS_S_ii
        .type           _Z2k3PfS_S_ii,@function
        .size           _Z2k3PfS_S_ii,(.L_x_6 - _Z2k3PfS_S_ii)
        .other          _Z2k3PfS_S_ii,@"STO_CUDA_ENTRY STV_DEFAULT"
_Z2k3PfS_S_ii:
.text._Z2k3PfS_S_ii:
[----:B------:R-:W-:Y:S01]  /*0000*/  LDC R1, c[0x0][0x37c] ;  /* 0x0000df00ff017b82 */ /* 0x000fe20000000800 */
[----:B------:R-:W0:Y:S07]  /*0010*/  S2R R5, SR_TID.X ;  /* 0x0000000000057919 */ /* 0x000e2e0000002100 */
[----:B------:R-:W0:Y:S08]  /*0020*/  S2UR UR4, SR_CTAID.X ;  /* 0x00000000000479c3 */ /* 0x000e300000002500 */
[----:B------:R-:W0:Y:S08]  /*0030*/  LDC R0, c[0x0][0x360] ;  /* 0x0000d800ff007b82 */ /* 0x000e300000000800 */
[----:B------:R-:W1:Y:S01]  /*0040*/  LDC.64 R2, c[0x0][0x398] ;  /* 0x0000e600ff027b82 */ /* 0x000e620000000a00 */
[----:B0-----:R-:W-:Y:S01]  /*0050*/  IMAD R0, R0, UR4, R5 ;  /* 0x0000000400007c24 */ /* 0x001fe2000f8e0205 */
[----:B-1----:R-:W-:-:S04]  /*0060*/  ISETP.GE.AND P0, PT, R2, 0x1, PT ;  /* 0x000000010200780c */ /* 0x002fc80003f06270 */
[----:B------:R-:W-:-:S13]  /*0070*/  ISETP.GE.OR P0, PT, R0, R3, !P0 ;  /* 0x000000030000720c */ /* 0x000fda0004706670 */
[----:B------:R-:W-:Y:S05]  /*0080*/  @P0 EXIT ;  /* 0x000000000000094d */ /* 0x000fea0003800000 */
[C---:B------:R-:W-:Y:S01]  /*0090*/  ISETP.GE.U32.AND P1, PT, R2.reuse, 0x10, PT ;  /* 0x000000100200780c */ /* 0x040fe20003f26070 */
[----:B------:R-:W0:Y:S01]  /*00a0*/  LDCU.64 UR4, c[0x0][0x358] ;  /* 0x00006b00ff0477ac */ /* 0x000e220008000a00 */
[----:B------:R-:W-:Y:S01]  /*00b0*/  LOP3.LUT R7, R2, 0xf, RZ, 0xc0, !PT ;  /* 0x0000000f02077812 */ /* 0x000fe200078ec0ff */
[----:B------:R-:W-:-:S03]  /*00c0*/  HFMA2 R4, -RZ, RZ, 0, 0 ;  /* 0x00000000ff047431 */ /* 0x000fc600000001ff */
[----:B------:R-:W-:-:S07]  /*00d0*/  ISETP.NE.AND P0, PT, R7, RZ, PT ;  /* 0x000000ff0700720c */ /* 0x000fce0003f05270 */
[----:B------:R-:W-:Y:S06]  /*00e0*/  @!P1 BRA `(.L_x_0) ;  /* 0x0000000400e89947 */ /* 0x000fec0003800000 */
[----:B------:R-:W-:Y:S02]  /*00f0*/  LOP3.LUT R4, R2, 0x7ffffff0, RZ, 0xc0, !PT ;  /* 0x7ffffff002047812 */ /* 0x000fe400078ec0ff */
[----:B------:R-:W-:Y:S02]  /*0100*/  MOV R6, R0 ;  /* 0x0000000000067202 */ /* 0x000fe40000000f00 */
[----:B------:R-:W-:-:S07]  /*0110*/  IADD3 R5, PT, PT, -R4, RZ, RZ ;  /* 0x000000ff04057210 */ /* 0x000fce0007ffe1ff */
.L_x_1:
[----:B---3--:R-:W1:Y:S08]  /*0120*/  LDC.64 R16, c[0x0][0x388] ;  /* 0x0000e200ff107b82 */ /* 0x008e700000000a00 */
[----:B------:R-:W2:Y:S08]  /*0130*/  LDC.64 R18, c[0x0][0x390] ;  /* 0x0000e400ff127b82 */ /* 0x000eb00000000a00 */
[----:B------:R-:W3:Y:S01]  /*0140*/  LDC.64 R8, c[0x0][0x380] ;  /* 0x0000e000ff087b82 */ /* 0x000ee20000000a00 */
[----:B-1----:R-:W-:-:S05]  /*0150*/  IMAD.WIDE R16, R6, 0x4, R16 ;  /* 0x0000000406107825 */ /* 0x002fca00078e0210 */
[----:B0-----:R-:W4:Y:S01]  /*0160*/  LDG.E R10, desc[UR4][R16.64] ;  /* 0x00000004100a7981 */ /* 0x001f22000c1e1900 */
[----:B--2---:R-:W-:-:S05]  /*0170*/  IMAD.WIDE R18, R6, 0x4, R18 ;  /* 0x0000000406127825 */ /* 0x004fca00078e0212 */
[----:B------:R-:W4:Y:S01]  /*0180*/  LDG.E R11, desc[UR4][R18.64] ;  /* 0x00000004120b7981 */ /* 0x000f22000c1e1900 */
[----:B------:R-:W-:-:S04]  /*0190*/  IMAD.WIDE R12, R3, 0x4, R16 ;  /* 0x00000004030c7825 */ /* 0x000fc800078e0210 */
[----:B---3--:R-:W-:-:S04]  /*01a0*/  IMAD.WIDE R8, R6, 0x4, R8 ;  /* 0x0000000406087825 */ /* 0x008fc800078e0208 */
[----:B----4-:R-:W-:Y:S01]  /*01b0*/  FADD R23, R10, R11 ;  /* 0x0000000b0a177221 */ /* 0x010fe20000000000 */
[----:B------:R-:W-:-:S04]  /*01c0*/  IMAD.WIDE R10, R3, 0x4, R18 ;  /* 0x00000004030a7825 */ /* 0x000fc800078e0212 */
[----:B------:R0:W-:Y:S04]  /*01d0*/  STG.E desc[UR4][R8.64], R23 ;  /* 0x0000001708007986 */ /* 0x0001e8000c101904 */
[----:B------:R-:W2:Y:S04]  /*01e0*/  LDG.E R20, desc[UR4][R12.64] ;  /* 0x000000040c147981 */ /* 0x000ea8000c1e1900 */
[----:B------:R-:W2:Y:S01]  /*01f0*/  LDG.E R21, desc[UR4][R10.64] ;  /* 0x000000040a157981 */ /* 0x000ea2000c1e1900 */
[----:B------:R-:W-:-:S04]  /*0200*/  IMAD.WIDE R14, R3, 0x4, R8 ;  /* 0x00000004030e7825 */ /* 0x000fc800078e0208 */
[----:B------:R-:W-:-:S04]  /*0210*/  IMAD.WIDE R18, R3, 0x4, R12 ;  /* 0x0000000403127825 */ /* 0x000fc800078e020c */
[----:B------:R-:W-:-:S04]  /*0220*/  IMAD.WIDE R16, R3, 0x4, R10 ;  /* 0x0000000403107825 */ /* 0x000fc800078e020a */
[----:B--2---:R-:W-:-:S05]  /*0230*/  FADD R25, R20, R21 ;  /* 0x0000001514197221 */ /* 0x004fca0000000000 */
[----:B------:R1:W-:Y:S04]  /*0240*/  STG.E desc[UR4][R14.64], R25 ;  /* 0x000000190e007986 */ /* 0x0003e8000c101904 */
[----:B------:R-:W2:Y:S04]  /*0250*/  LDG.E R22, desc[UR4][R18.64] ;  /* 0x0000000412167981 */ /* 0x000ea8000c1e1900 */
[----:B------:R-:W2:Y:S01]  /*0260*/  LDG.E R27, desc[UR4][R16.64] ;  /* 0x00000004101b7981 */ /* 0x000ea2000c1e1900 */
[----:B------:R-:W-:-:S04]  /*0270*/  IMAD.WIDE R20, R3, 0x4, R14 ;  /* 0x0000000403147825 */ /* 0x000fc800078e020e */
[----:B------:R-:W-:-:S04]  /*0280*/  IMAD.WIDE R12, R3, 0x4, R18 ;  /* 0x00000004030c7825 */ /* 0x000fc800078e0212 */
[----:B0-----:R-:W-:-:S04]  /*0290*/  IMAD.WIDE R8, R3, 0x4, R16 ;  /* 0x0000000403087825 */ /* 0x001fc800078e0210 */
[----:B--2---:R-:W-:-:S05]  /*02a0*/  FADD R27, R22, R27 ;  /* 0x0000001b161b7221 */ /* 0x004fca0000000000 */
[----:B------:R0:W-:Y:S04]  /*02b0*/  STG.E desc[UR4][R20.64], R27 ;  /* 0x0000001b14007986 */ /* 0x0001e8000c101904 */
[----:B------:R-:W2:Y:S04]  /*02c0*/  LDG.E R22, desc[UR4][R12.64] ;  /* 0x000000040c167981 */ /* 0x000ea8000c1e1900 */
[----:B------:R-:W2:Y:S01]  /*02d0*/  LDG.E R23, desc[UR4][R8.64] ;  /* 0x0000000408177981 */ /* 0x000ea2000c1e1900 */
[----:B------:R-:W-:-:S04]  /*02e0*/  IMAD.WIDE R10, R3, 0x4, R20 ;  /* 0x00000004030a7825 */ /* 0x000fc800078e0214 */
[----:B------:R-:W-:-:S04]  /*02f0*/  IMAD.WIDE R18, R3, 0x4, R12 ;  /* 0x0000000403127825 */ /* 0x000fc800078e020c */
[----:B-1----:R-:W-:-:S04]  /*0300*/  IMAD.WIDE R14, R3, 0x4, R8 ;  /* 0x00000004030e7825 */ /* 0x002fc800078e0208 */
[----:B--2---:R-:W-:-:S05]  /*0310*/  FADD R23, R22, R23 ;  /* 0x0000001716177221 */ /* 0x004fca0000000000 */
        /* <DEDUP_REMOVED lines=8> */
[----:B------:R-:W3:Y:S04]  /*03a0*/  LDG.E R22, desc[UR4][R12.64] ;  /* 0x000000040c167981 */ /* 0x000ee8000c1e1900 */
[----:B0-----:R-:W3:Y:S01]  /*03b0*/  LDG.E R27, desc[UR4][R8.64] ;  /* 0x00000004081b7981 */ /* 0x001ee2000c1e1900 */
[----:B------:R-:W-:-:S04]  /*03c0*/  IMAD.WIDE R20, R3, 0x4, R16 ;  /* 0x0000000403147825 */ /* 0x000fc800078e0210 */
[----:B------:R-:W-:-:S04]  /*03d0*/  IMAD.WIDE R18, R3, 0x4, R12 ;  /* 0x0000000403127825 */ /* 0x000fc800078e020c */
[----:B-1----:R-:W-:-:S04]  /*03e0*/  IMAD.WIDE R10, R3, 0x4, R8 ;  /* 0x00000004030a7825 */ /* 0x002fc800078e0208 */
[----:B---3--:R-:W-:-:S05]  /*03f0*/  FADD R27, R22, R27 ;  /* 0x0000001b161b7221 */ /* 0x008fca0000000000 */
[----:B------:R0:W-:Y:S04]  /*0400*/  STG.E desc[UR4][R20.64], R27 ;  /* 0x0000001b14007986 */ /* 0x0001e8000c101904 */
[----:B------:R-:W3:Y:S04]  /*0410*/  LDG.E R22, desc[UR4][R18.64] ;  /* 0x0000000412167981 */ /* 0x000ee8000c1e1900 */
[----:B------:R-:W3:Y:S01]  /*0420*/  LDG.E R23, desc[UR4][R10.64] ;  /* 0x000000040a177981 */ /* 0x000ee2000c1e1900 */
[----:B------:R-:W-:-:S04]  /*0430*/  IMAD.WIDE R14, R3, 0x4, R20 ;  /* 0x00000004030e7825 */ /* 0x000fc800078e0214 */
[----:B------:R-:W-:-:S04]  /*0440*/  IMAD.WIDE R12, R3, 0x4, R18 ;  /* 0x00000004030c7825 */ /* 0x000fc800078e0212 */
[----:B------:R-:W-:-:S04]  /*0450*/  IMAD.WIDE R8, R3, 0x4, R10 ;  /* 0x0000000403087825 */ /* 0x000fc800078e020a */
[----:B---3--:R-:W-:-:S05]  /*0460*/  FADD R23, R22, R23 ;  /* 0x0000001716177221 */ /* 0x008fca0000000000 */
[----:B------:R1:W-:Y:S04]  /*0470*/  STG.E desc[UR4][R14.64], R23 ;  /* 0x000000170e007986 */ /* 0x0003e8000c101904 */
[----:B------:R-:W3:Y:S04]  /*0480*/  LDG.E R22, desc[UR4][R12.64] ;  /* 0x000000040c167981 */ /* 0x000ee8000c1e1900 */
[----:B--2---:R-:W3:Y:S01]  /*0490*/  LDG.E R25, desc[UR4][R8.64] ;  /* 0x0000000408197981 */ /* 0x004ee2000c1e1900 */
[----:B------:R-:W-:-:S04]  /*04a0*/  IMAD.WIDE R16, R3, 0x4, R14 ;  /* 0x0000000403107825 */ /* 0x000fc800078e020e */
[----:B------:R-:W-:-:S04]  /*04b0*/  IMAD.WIDE R18, R3, 0x4, R12 ;  /* 0x0000000403127825 */ /* 0x000fc800078e020c */
[----:B------:R-:W-:-:S04]  /*04c0*/  IMAD.WIDE R10, R3, 0x4, R8 ;  /* 0x00000004030a7825 */ /* 0x000fc800078e0208 */
[----:B---3--:R-:W-:-:S05]  /*04d0*/  FADD R25, R22, R25 ;  /* 0x0000001916197221 */ /* 0x008fca0000000000 */
[----:B------:R2:W-:Y:S04]  /*04e0*/  STG.E desc[UR4][R16.64], R25 ;  /* 0x0000001910007986 */ /* 0x0005e8000c101904 */
[----:B------:R-:W3:Y:S04]  /*04f0*/  LDG.E R22, desc[UR4][R18.64] ;  /* 0x0000000412167981 */ /* 0x000ee8000c1e1900 */
[----:B0-----:R-:W3:Y:S01]  /*0500*/  LDG.E R27, desc[UR4][R10.64] ;  /* 0x000000040a1b7981 */ /* 0x001ee2000c1e1900 */
[----:B------:R-:W-:-:S04]  /*0510*/  IMAD.WIDE R20, R3, 0x4, R16 ;  /* 0x0000000403147825 */ /* 0x000fc800078e0210 */
[----:B------:R-:W-:-:S04]  /*0520*/  IMAD.WIDE R12, R3, 0x4, R18 ;  /* 0x00000004030c7825 */ /* 0x000fc800078e0212 */
[----:B------:R-:W-:-:S04]  /*0530*/  IMAD.WIDE R8, R3, 0x4, R10 ;  /* 0x0000000403087825 */ /* 0x000fc800078e020a */
[----:B---3--:R-:W-:-:S05]  /*0540*/  FADD R27, R22, R27 ;  /* 0x0000001b161b7221 */ /* 0x008fca0000000000 */
[----:B------:R0:W-:Y:S04]  /*0550*/  STG.E desc[UR4][R20.64], R27 ;  /* 0x0000001b14007986 */ /* 0x0001e8000c101904 */
[----:B------:R-:W3:Y:S04]  /*0560*/  LDG.E R22, desc[UR4][R12.64] ;  /* 0x000000040c167981 */ /* 0x000ee8000c1e1900 */
[----:B-1----:R-:W3:Y:S01]  /*0570*/  LDG.E R23, desc[UR4][R8.64] ;  /* 0x0000000408177981 */ /* 0x002ee2000c1e1900 */
[----:B------:R-:W-:-:S04]  /*0580*/  IMAD.WIDE R14, R3, 0x4, R20 ;  /* 0x00000004030e7825 */ /* 0x000fc800078e0214 */
[----:B--2---:R-:W-:-:S04]  /*0590*/  IMAD.WIDE R16, R3, 0x4, R12 ;  /* 0x0000000403107825 */ /* 0x004fc800078e020c */
[----:B------:R-:W-:-:S04]  /*05a0*/  IMAD.WIDE R10, R3, 0x4, R8 ;  /* 0x00000004030a7825 */ /* 0x000fc800078e0208 */
[----:B---3--:R-:W-:-:S05]  /*05b0*/  FADD R23, R22, R23 ;  /* 0x0000001716177221 */ /* 0x008fca0000000000 */
        /* <DEDUP_REMOVED lines=11> */
[----:B-1----:R-:W-:-:S04]  /*0670*/  IMAD.WIDE R14, R3, 0x4, R12 ;  /* 0x00000004030e7825 */ /* 0x002fc800078e020c */
[----:B------:R-:W-:-:S04]  /*0680*/  IMAD.WIDE R10, R3, 0x4, R8 ;  /* 0x00000004030a7825 */ /* 0x000fc800078e0208 */
        /* <DEDUP_REMOVED lines=23> */
[----:B------:R-:W2:Y:S04]  /*0800*/  LDG.E R12, desc[UR4][R12.64] ;  /* 0x000000040c0c7981 */ /* 0x000ea8000c1e1900 */
[----:B------:R-:W2:Y:S01]  /*0810*/  LDG.E R9, desc[UR4][R8.64] ;  /* 0x0000000408097981 */ /* 0x000ea2000c1e1900 */
[----:B------:R-:W-:-:S04]  /*0820*/  IADD3 R5, PT, PT, R5, 0x10, RZ ;  /* 0x0000001005057810 */ /* 0x000fc80007ffe0ff */
[----:B------:R-:W-:Y:S01]  /*0830*/  ISETP.NE.AND P1, PT, R5, RZ, PT ;  /* 0x000000ff0500720c */ /* 0x000fe20003f25270 */
[C---:B-1----:R-:W-:Y:S01]  /*0840*/  IMAD.WIDE R16, R3.reuse, 0x4, R20 ;  /* 0x0000000403107825 */ /* 0x042fe200078e0214 */
[----:B------:R-:W-:-:S03]  /*0850*/  LEA R6, R3, R6, 0x4 ;  /* 0x0000000603067211 */ /* 0x000fc600078e20ff */
[----:B--2---:R-:W-:-:S05]  /*0860*/  FADD R19, R12, R9 ;  /* 0x000000090c137221 */ /* 0x004fca0000000000 */
[----:B------:R3:W-:Y:S03]  /*0870*/  STG.E desc[UR4][R16.64], R19 ;  /* 0x0000001310007986 */ /* 0x0007e6000c101904 */
[----:B------:R-:W-:Y:S05]  /*0880*/  @P1 BRA `(.L_x_1) ;  /* 0xfffffff800241947 */ /* 0x000fea000383ffff */
.L_x_0:
[----:B0-----:R-:W-:Y:S05]  /*0890*/  @!P0 EXIT ;  /* 0x000000000000894d */ /* 0x001fea0003800000 */
[----:B------:R-:W-:Y:S02]  /*08a0*/  ISETP.GE.U32.AND P0, PT, R7, 0x8, PT ;  /* 0x000000080700780c */ /* 0x000fe40003f06070 */
[----:B------:R-:W-:-:S04]  /*08b0*/  LOP3.LUT R5, R2, 0x7, RZ, 0xc0, !PT ;  /* 0x0000000702057812 */ /* 0x000fc800078ec0ff */
[----:B------:R-:W-:-:S07]  /*08c0*/  ISETP.NE.AND P1, PT, R5, RZ, PT ;  /* 0x000000ff0500720c */ /* 0x000fce0003f25270 */
[----:B------:R-:W-:Y:S06]  /*08d0*/  @!P0 BRA `(.L_x_2) ;  /* 0x0000000000f48947 */ /* 0x000fec0003800000 */
[----:B------:R-:W0:Y:S01]  /*08e0*/  LDC.64 R6, c[0x0][0x388] ;  /* 0x0000e200ff067b82 */ /* 0x000e220000000a00 */
[----:B------:R-:W-:-:S07]  /*08f0*/  IMAD R13, R4, R3, R0 ;  /* 0x00000003040d7224 */ /* 0x000fce00078e0200 */
[----:B------:R-:W1:Y:S08]  /*0900*/  LDC.64 R8, c[0x0][0x390] ;  /* 0x0000e400ff087b82 */ /* 0x000e700000000a00 */
[----:B------:R-:W2:Y:S01]  /*0910*/  LDC.64 R10, c[0x0][0x380] ;  /* 0x0000e000ff0a7b82 */ /* 0x000ea20000000a00 */
[----:B0-----:R-:W-:-:S05]  /*0920*/  IMAD.WIDE R6, R13, 0x4, R6 ;  /* 0x000000040d067825 */ /* 0x001fca00078e0206 */
[----:B------:R-:W3:Y:S01]  /*0930*/  LDG.E R12, desc[UR4][R6.64] ;  /* 0x00000004060c7981 */ /* 0x000ee2000c1e1900 */
[----:B-1----:R-:W-:-:S05]  /*0940*/  IMAD.WIDE R8, R13, 0x4, R8 ;  /* 0x000000040d087825 */ /* 0x002fca00078e0208 */
[----:B------:R-:W3:Y:S01]  /*0950*/  LDG.E R15, desc[UR4][R8.64] ;  /* 0x00000004080f7981 */ /* 0x000ee2000c1e1900 */
[----:B--2---:R-:W-:-:S04]  /*0960*/  IMAD.WIDE R10, R13, 0x4, R10 ;  /* 0x000000040d0a7825 */ /* 0x004fc800078e020a */
[----:B---3--:R-:W-:Y:S01]  /*0970*/  FADD R21, R12, R15 ;  /* 0x0000000f0c157221 */ /* 0x008fe20000000000 */
[----:B------:R-:W-:-:S04]  /*0980*/  IMAD.WIDE R12, R3, 0x4, R6 ;  /* 0x00000004030c7825 */ /* 0x000fc800078e0206 */
[C---:B------:R-:W-:Y:S01]  /*0990*/  IMAD.WIDE R14, R3.reuse, 0x4, R8 ;  /* 0x00000004030e7825 */ /* 0x040fe200078e0208 */
        /* <DEDUP_REMOVED lines=11> */
[----:B0-----:R-:W-:-:S04]  /*0a50*/  IMAD.WIDE R10, R3, 0x4, R6 ;  /* 0x00000004030a7825 */ /* 0x001fc800078e0206 */
[----:B------:R-:W-:-:S04]  /*0a60*/  IMAD.WIDE R12, R3, 0x4, R8 ;  /* 0x00000004030c7825 */ /* 0x000fc800078e0208 */
        /* <DEDUP_REMOVED lines=10> */
[----:B-1----:R-:W3:Y:S01]  /*0b10*/  LDG.E R23, desc[UR4][R8.64] ;  /* 0x0000000408177981 */ /* 0x002ee2000c1e1900 */
        /* <DEDUP_REMOVED lines=19> */
[----:B------:R-:W0:Y:S04]  /*0c50*/  LDG.E R10, desc[UR4][R10.64] ;  /* 0x000000040a0a7981 */ /* 0x000e28000c1e1900 */
[----:B------:R-:W0:Y:S01]  /*0c60*/  LDG.E R13, desc[UR4][R12.64] ;  /* 0x000000040c0d7981 */ /* 0x000e22000c1e1900 */
[----:B-1----:R-:W-:Y:S01]  /*0c70*/  IMAD.WIDE R16, R3, 0x4, R14 ;  /* 0x0000000403107825 */ /* 0x002fe200078e020e */
[----:B------:R-:W-:-:S03]  /*0c80*/  IADD3 R4, PT, PT, R4, 0x8, RZ ;  /* 0x0000000804047810 */ /* 0x000fc60007ffe0ff */
[----:B0-----:R-:W-:-:S05]  /*0c90*/  FADD R19, R10, R13 ;  /* 0x0000000d0a137221 */ /* 0x001fca0000000000 */
[----:B------:R2:W-:Y:S02]  /*0ca0*/  STG.E desc[UR4][R16.64], R19 ;  /* 0x0000001310007986 */ /* 0x0005e4000c101904 */
.L_x_2:
[----:B------:R-:W-:Y:S05]  /*0cb0*/  @!P1 EXIT ;  /* 0x000000000000994d */ /* 0x000fea0003800000 */
[----:B------:R-:W-:Y:S02]  /*0cc0*/  ISETP.GE.U32.AND P0, PT, R5, 0x4, PT ;  /* 0x000000040500780c */ /* 0x000fe40003f06070 */
[----:B------:R-:W-:-:S04]  /*0cd0*/  LOP3.LUT R2, R2, 0x3, RZ, 0xc0, !PT ;  /* 0x0000000302027812 */ /* 0x000fc800078ec0ff */
[----:B------:R-:W-:-:S07]  /*0ce0*/  ISETP.NE.AND P1, PT, R2, RZ, PT ;  /* 0x000000ff0200720c */ /* 0x000fce0003f25270 */
[----:B------:R-:W-:Y:S06]  /*0cf0*/  @!P0 BRA `(.L_x_3) ;  /* 0x0000000000848947 */ /* 0x000fec0003800000 */
[----:B------:R-:W0:Y:S01]  /*0d00*/  LDC.64 R6, c[0x0][0x388] ;  /* 0x0000e200ff067b82 */ /* 0x000e220000000a00 */
[----:B------:R-:W-:-:S07]  /*0d10*/  IMAD R13, R4, R3, R0 ;  /* 0x00000003040d7224 */ /* 0x000fce00078e0200 */
[----:B------:R-:W1:Y:S08]  /*0d20*/  LDC.64 R8, c[0x0][0x390] ;  /* 0x0000e400ff087b82 */ /* 0x000e700000000a00 */
[----:B------:R-:W4:Y:S01]  /*0d30*/  LDC.64 R10, c[0x0][0x380] ;  /* 0x0000e000ff0a7b82 */ /* 0x000f220000000a00 */
[----:B0-----:R-:W-:-:S05]  /*0d40*/  IMAD.WIDE R6, R13, 0x4, R6 ;  /* 0x000000040d067825 */ /* 0x001fca00078e0206 */
[----:B------:R-:W5:Y:S01]  /*0d50*/  LDG.E R5, desc[UR4][R6.64] ;  /* 0x0000000406057981 */ /* 0x000f62000c1e1900 */
[----:B-1----:R-:W-:-:S05]  /*0d60*/  IMAD.WIDE R8, R13, 0x4, R8 ;  /* 0x000000040d087825 */ /* 0x002fca00078e0208 */
[----:B------:R-:W5:Y:S01]  /*0d70*/  LDG.E R12, desc[UR4][R8.64] ;  /* 0x00000004080c7981 */ /* 0x000f62000c1e1900 */
[----:B--2---:R-:W-:-:S04]  /*0d80*/  IMAD.WIDE R14, R3, 0x4, R8 ;  /* 0x00000004030e7825 */ /* 0x004fc800078e0208 */
[----:B----4-:R-:W-:-:S04]  /*0d90*/  IMAD.WIDE R10, R13, 0x4, R10 ;  /* 0x000000040d0a7825 */ /* 0x010fc800078e020a */
[----:B-----5:R-:W-:Y:S01]  /*0da0*/  FADD R5, R5, R12 ;  /* 0x0000000c05057221 */ /* 0x020fe20000000000 */
[----:B------:R-:W-:-:S04]  /*0db0*/  IMAD.WIDE R12, R3, 0x4, R6 ;  /* 0x00000004030c7825 */ /* 0x000fc800078e0206 */
[----:B------:R0:W-:Y:S04]  /*0dc0*/  STG.E desc[UR4][R10.64], R5 ;  /* 0x000000050a007986 */ /* 0x0001e8000c101904 */
[----:B------:R-:W2:Y:S04]  /*0dd0*/  LDG.E R18, desc[UR4][R12.64] ;  /* 0x000000040c127981 */ /* 0x000ea8000c1e1900 */
[----:B---3--:R-:W2:Y:S01]  /*0de0*/  LDG.E R19, desc[UR4][R14.64] ;  /* 0x000000040e137981 */ /* 0x008ea2000c1e1900 */
        /* <DEDUP_REMOVED lines=14> */
[----:B------:R-:W-:Y:S01]  /*0ed0*/  IMAD.WIDE R14, R3, 0x4, R18 ;  /* 0x00000004030e7825 */ /* 0x000fe200078e0212 */
[----:B------:R-:W-:-:S03]  /*0ee0*/  IADD3 R4, PT, PT, R4, 0x4, RZ ;  /* 0x0000000404047810 */ /* 0x000fc60007ffe0ff */
[----:B--2---:R-:W-:-:S05]  /*0ef0*/  FADD R5, R10, R13 ;  /* 0x0000000d0a057221 */ /* 0x004fca0000000000 */
[----:B------:R1:W-:Y:S02]  /*0f00*/  STG.E desc[UR4][R14.64], R5 ;  /* 0x000000050e007986 */ /* 0x0003e4000c101904 */
.L_x_3:
[----:B------:R-:W-:Y:S05]  /*0f10*/  @!P1 EXIT ;  /* 0x000000000000994d */ /* 0x000fea0003800000 */
[----:B------:R-:W0:Y:S01]  /*0f20*/  LDC.64 R6, c[0x0][0x390] ;  /* 0x0000e400ff067b82 */ /* 0x000e220000000a00 */
[----:B-123--:R-:W-:Y:S01]  /*0f30*/  IMAD R17, R4, R3, R0 ;  /* 0x0000000304117224 */ /* 0x00efe200078e0200 */
[----:B------:R-:W-:-:S06]  /*0f40*/  IADD3 R2, PT, PT, -R2, RZ, RZ ;  /* 0x000000ff02027210 */ /* 0x000fcc0007ffe1ff */
[----:B------:R-:W1:Y:S08]  /*0f50*/  LDC.64 R8, c[0x0][0x380] ;  /* 0x0000e000ff087b82 */ /* 0x000e700000000a00 */
[----:B------:R-:W2:Y:S02]  /*0f60*/  LDC.64 R10, c[0x0][0x388] ;  /* 0x0000e200ff0a7b82 */ /* 0x000ea40000000a00 */
.L_x_4:
[----:B--2---:R-:W-:-:S04]  /*0f70*/  IMAD.WIDE R4, R17, 0x4, R10 ;  /* 0x0000000411047825 */ /* 0x004fc800078e020a */
[C---:B0-----:R-:W-:Y:S02]  /*0f80*/  IMAD.WIDE R12, R17.reuse, 0x4, R6 ;  /* 0x00000004110c7825 */ /* 0x041fe400078e0206 */
[----:B------:R-:W2:Y:S04]  /*0f90*/  LDG.E R4, desc[UR4][R4.64] ;  /* 0x0000000404047981 */ /* 0x000ea8000c1e1900 */
[----:B------:R-:W2:Y:S01]  /*0fa0*/  LDG.E R13, desc[UR4][R12.64] ;  /* 0x000000040c0d7981 */ /* 0x000ea2000c1e1900 */
[----:B------:R-:W-:Y:S01]  /*0fb0*/  IADD3 R2, PT, PT, R2, 0x1, RZ ;  /* 0x0000000102027810 */ /* 0x000fe20007ffe0ff */
[C---:B-1-3--:R-:W-:Y:S01]  /*0fc0*/  IMAD.WIDE R14, R17.reuse, 0x4, R8 ;  /* 0x00000004110e7825 */ /* 0x04afe200078e0208 */
[----:B------:R-:W-:Y:S02]  /*0fd0*/  IADD3 R17, PT, PT, R17, R3, RZ ;  /* 0x0000000311117210 */ /* 0x000fe40007ffe0ff */
[----:B------:R-:W-:Y:S01]  /*0fe0*/  ISETP.NE.AND P0, PT, R2, RZ, PT ;  /* 0x000000ff0200720c */ /* 0x000fe20003f05270 */
[----:B--2---:R-:W-:-:S05]  /*0ff0*/  FADD R19, R4, R13 ;  /* 0x0000000d04137221 */ /* 0x004fca0000000000 */
[----:B------:R3:W-:Y:S07]  /*1000*/  STG.E desc[UR4][R14.64], R19 ;  /* 0x000000130e007986 */ /* 0x0007ee000c101904 */
[----:B------:R-:W-:Y:S05]  /*1010*/  @P0 BRA `(.L_x_4) ;  /* 0xfffffffc00d40947 */ /* 0x000fea000383ffff */
[----:B------:R-:W-:Y:S05]  /*1020*/  EXIT ;  /* 0x000000000000794d */ /* 0x000fea0003800000 */
.L_x_5:
[----:B------:R-:W-:-:S00]  /*1030*/  BRA `(.L_x_5) ;  /* 0xfffffffc00fc7947 */ /* 0x000fc0000383ffff */
[----:B------:R-:W-:-:S00]  /*1040*/  NOP ;  /* 0x0000000000007918 */ /* 0x000fc00000000000 */
        /* <DEDUP_REMOVED lines=11> */
.L_x_6:


//--------------------- .nv.shared.reserved.0     --------------------------
	.section	.nv.shared.reserved.0,"aw",@nobits
	.weak		__nv_reservedSMEM_offset_0_alias
	.size		__nv_reservedSMEM_offset_0_alias, 0, 64
	.other		__nv_reservedSMEM_offset_0_alias,@"STO_CUDA_RESERVED_SHARED STV_DEFAULT"
__nv_reservedSMEM_offset_0_alias:
	.zero		0
	.zero		64


//--------------------- .nv.constant0._Z2k3PfS_S_ii --------------------------
	.section	.nv.constant0._Z2k3PfS_S_ii,"a",@progbits
	.sectionflags	@""
	.align	4
.nv.constant0._Z2k3PfS_S_ii:
	.zero		928


//--------------------- SYMBOLS --------------------------

	.type		.nv.reservedSmem.offset0,@object
	.size		.nv.reservedSmem.offset0,0x4
